//
// Generated by NVIDIA NVVM Compiler
//
// Compiler Build ID: CL-36424714
// Cuda compilation tools, release 13.0, V13.0.88
// Based on NVVM 20.0.0
//

.version 9.0
.target sm_100
.address_size 64

	// .globl	_Z12onedimkernelPfi

.visible .entry _Z12onedimkernelPfi(
	.param .u64 .ptr .align 1 _Z12onedimkernelPfi_param_0,
	.param .u32 _Z12onedimkernelPfi_param_1
)
{
	.reg .pred 	%p<2>;
	.reg .b32 	%r<6>;
	.reg .b32 	%f<3>;
	.reg .b64 	%rd<5>;

	ld.param.u64 	%rd1, [_Z12onedimkernelPfi_param_0];
	ld.param.u32 	%r2, [_Z12onedimkernelPfi_param_1];
	mov.u32 	%r3, %ctaid.x;
	mov.u32 	%r4, %ntid.x;
	mov.u32 	%r5, %tid.x;
	mad.lo.s32 	%r1, %r3, %r4, %r5;
	setp.ge.s32 	%p1, %r1, %r2;
	@%p1 bra 	$L__BB0_2;
	cvta.to.global.u64 	%rd2, %rd1;
	mul.wide.s32 	%rd3, %r1, 4;
	add.s64 	%rd4, %rd2, %rd3;
	ld.global.f32 	%f1, [%rd4];
	add.f32 	%f2, %f1, %f1;
	st.global.f32 	[%rd4], %f2;
$L__BB0_2:
	ret;

}


// ===== COMPILED SASS (sm_100) =====

	.target	sm_100

	.elftype	@"ET_EXEC"


//--------------------- .note.nv.tkinfo           --------------------------
	.section	.note.nv.tkinfo,"",@"SHT_NOTE"
	.sectionflags	@"SHF_NOTE_NV_TKINFO"
	.tkinfo
        /*0018*/ 	.word	0x00000002
        /*0030*/ 	.string	""
        /*0030*/ 	.string	"ptxas"
        /*0030*/ 	.string	"Cuda compilation tools, release 13.0, V13.0.88"
        /*0030*/ 	.string	"Build cuda_13.0.r13.0/compiler.36424714_0"
        /*0030*/ 	.string	"-arch sm_100 -m 64 "



//--------------------- .note.nv.cuinfo           --------------------------
	.section	.note.nv.cuinfo,"",@"SHT_NOTE"
	.sectionflags	@"SHF_NOTE_NV_CUINFO"
        /*0018*/ 	.short	0x0002
        /*001a*/ 	.short	0x0064
        /*001c*/ 	.short	0x0082
	.zero		2


//--------------------- .nv.info                  --------------------------
	.section	.nv.info,"",@"SHT_CUDA_INFO"
	.align	4


	//----- nvinfo : EIATTR_REGCOUNT
	.align		4
        /*0000*/ 	.byte	0x04, 0x2f
        /*0002*/ 	.short	(.L_1 - .L_0)
	.align		4
.L_0:
        /*0004*/ 	.word	index@(_Z12onedimkernelPfi)
        /*0008*/ 	.word	0x00000008


	//----- nvinfo : EIATTR_FRAME_SIZE
	.align		4
.L_1:
        /*000c*/ 	.byte	0x04, 0x11
        /*000e*/ 	.short	(.L_3 - .L_2)
	.align		4
.L_2:
        /*0010*/ 	.word	index@(_Z12onedimkernelPfi)
        /*0014*/ 	.word	0x00000000


	//----- nvinfo : EIATTR_MIN_STACK_SIZE
	.align		4
.L_3:
        /*0018*/ 	.byte	0x04, 0x12
        /*001a*/ 	.short	(.L_5 - .L_4)
	.align		4
.L_4:
        /*001c*/ 	.word	index@(_Z12onedimkernelPfi)
        /*0020*/ 	.word	0x00000000
.L_5:


//--------------------- .nv.compat                --------------------------
	.section	.nv.compat,"",@"SHT_CUDA_COMPAT_INFO"
	.align	4
        /*0000*/ 	.byte	0x02, 0x09, 0x00, 0x00, 0x02, 0x02, 0x01, 0x00, 0x02, 0x05, 0x05, 0x00, 0x03, 0x07, 0x01, 0x01
        /*0010*/ 	.byte	0x02, 0x03, 0x00, 0x00, 0x02, 0x06, 0x01, 0x00, 0x04, 0x0b, 0x08, 0x00, 0x09, 0x00, 0x00, 0x00
        /*0020*/ 	.byte	0x00, 0x00, 0x00, 0x00


//--------------------- .nv.info._Z12onedimkernelPfi --------------------------
	.section	.nv.info._Z12onedimkernelPfi,"",@"SHT_CUDA_INFO"
	.sectionflags	@""
	.align	4


	//----- nvinfo : EIATTR_CUDA_API_VERSION
	.align		4
        /*0000*/ 	.byte	0x04, 0x37
        /*0002*/ 	.short	(.L_7 - .L_6)
.L_6:
        /*0004*/ 	.word	0x00000082


	//----- nvinfo : EIATTR_KPARAM_INFO
	.align		4
.L_7:
        /*0008*/ 	.byte	0x04, 0x17
        /*000a*/ 	.short	(.L_9 - .L_8)
.L_8:
        /*000c*/ 	.word	0x00000000
        /*0010*/ 	.short	0x0001
        /*0012*/ 	.short	0x0008
        /*0014*/ 	.byte	0x00, 0xf0, 0x11, 0x00


	//----- nvinfo : EIATTR_KPARAM_INFO
	.align		4
.L_9:
        /*0018*/ 	.byte	0x04, 0x17
        /*001a*/ 	.short	(.L_11 - .L_10)
.L_10:
        /*001c*/ 	.word	0x00000000
        /*0020*/ 	.short	0x0000
        /*0022*/ 	.short	0x0000
        /*0024*/ 	.byte	0x00, 0xf5, 0x21, 0x00


	//----- nvinfo : EIATTR_SPARSE_MMA_MASK
	.align		4
.L_11:
        /*0028*/ 	.byte	0x03, 0x50
        /*002a*/ 	.short	0x0000


	//----- nvinfo : EIATTR_MAXREG_COUNT
	.align		4
        /*002c*/ 	.byte	0x03, 0x1b
        /*002e*/ 	.short	0x00ff


	//----- nvinfo : EIATTR_MERCURY_ISA_VERSION
	.align		4
        /*0030*/ 	.byte	0x03, 0x5f
        /*0032*/ 	.short	0x0101


	//----- nvinfo : EIATTR_VRC_CTA_INIT_COUNT
	.align		4
        /*0034*/ 	.byte	0x02, 0x4a
	.zero		1
	.zero		1


	//----- nvinfo : EIATTR_EXIT_INSTR_OFFSETS
	.align		4
        /*0038*/ 	.byte	0x04, 0x1c
        /*003a*/ 	.short	(.L_13 - .L_12)


	//   ....[0]....
.L_12:
        /*003c*/ 	.word	0x00000070


	//   ....[1]....
        /*0040*/ 	.word	0x000000e0


	//----- nvinfo : EIATTR_CBANK_PARAM_SIZE
	.align		4
.L_13:
        /*0044*/ 	.byte	0x03, 0x19
        /*0046*/ 	.short	0x000c


	//----- nvinfo : EIATTR_PARAM_CBANK
	.align		4
        /*0048*/ 	.byte	0x04, 0x0a
        /*004a*/ 	.short	(.L_15 - .L_14)
	.align		4
.L_14:
        /*004c*/ 	.word	index@(.nv.constant0._Z12onedimkernelPfi)
        /*0050*/ 	.short	0x0380
        /*0052*/ 	.short	0x000c


	//----- nvinfo : EIATTR_SW_WAR
	.align		4
.L_15:
        /*0054*/ 	.byte	0x04, 0x36
        /*0056*/ 	.short	(.L_17 - .L_16)
.L_16:
        /*0058*/ 	.word	0x00000008
.L_17:


//--------------------- .nv.callgraph             --------------------------
	.section	.nv.callgraph,"",@"SHT_CUDA_CALLGRAPH"
	.align	4
	.sectionentsize	8
	.align		4
        /*0000*/ 	.word	0x00000000
	.align		4
        /*0004*/ 	.word	0xffffffff
	.align		4
        /*0008*/ 	.word	0x00000000
	.align		4
        /*000c*/ 	.word	0xfffffffe
	.align		4
        /*0010*/ 	.word	0x00000000
	.align		4
        /*0014*/ 	.word	0xfffffffd
	.align		4
        /*0018*/ 	.word	0x00000000
	.align		4
        /*001c*/ 	.word	0xfffffffc


//--------------------- .text._Z12onedimkernelPfi --------------------------
	.section	.text._Z12onedimkernelPfi,"ax",@progbits
	.align	128
        .global         _Z12onedimkernelPfi
        .type           _Z12onedimkernelPfi,@function
        .size           _Z12onedimkernelPfi,(.L_x_1 - _Z12onedimkernelPfi)
        .other          _Z12onedimkernelPfi,@"STO_CUDA_ENTRY STV_DEFAULT"
_Z12onedimkernelPfi:
.text._Z12onedimkernelPfi:
[----:B------:R-:W-:Y:S01]  /*0000*/  LDC R1, c[0x0][0x37c] ;  /* 0x0000df00ff017b82 */ /* 0x000fe20000000800 */
[----:B------:R-:W0:Y:S07]  /*0010*/  S2R R0, SR_TID.X ;  /* 0x0000000000007919 */ /* 0x000e2e0000002100 */
[----:B------:R-:W0:Y:S01]  /*0020*/  S2UR UR4, SR_CTAID.X ;  /* 0x00000000000479c3 */ /* 0x000e220000002500 */
[----:B------:R-:W1:Y:S07]  /*0030*/  LDCU UR5, c[0x0][0x388] ;  /* 0x00007100ff0577ac */ /* 0x000e6e0008000800 */
[----:B------:R-:W0:Y:S02]  /*0040*/  LDC R5, c[0x0][0x360] ;  /* 0x0000d800ff057b82 */ /* 0x000e240000000800 */
[----:B0-----:R-:W-:-:S05]  /*0050*/  IMAD R5, R5, UR4, R0 ;  /* 0x0000000405057c24 */ /* 0x001fca000f8e0200 */
[----:B-1----:R-:W-:-:S13]  /*0060*/  ISETP.GE.AND P0, PT, R5, UR5, PT ;  /* 0x0000000505007c0c */ /* 0x002fda000bf06270 */
[----:B------:R-:W-:Y:S05]  /*0070*/  @P0 EXIT ;  /* 0x000000000000094d */ /* 0x000fea0003800000 */
[----:B------:R-:W0:Y:S01]  /*0080*/  LDC.64 R2, c[0x0][0x380] ;  /* 0x0000e000ff027b82 */ /* 0x000e220000000a00 */
[----:B------:R-:W1:Y:S01]  /*0090*/  LDCU.64 UR4, c[0x0][0x358] ;  /* 0x00006b00ff0477ac */ /* 0x000e620008000a00 */
[----:B0-----:R-:W-:-:S05]  /*00a0*/  IMAD.WIDE R2, R5, 0x4, R2 ;  /* 0x0000000405027825 */ /* 0x001fca00078e0202 */
[----:B-1----:R-:W2:Y:S02]  /*00b0*/  LDG.E R0, desc[UR4][R2.64] ;  /* 0x0000000402007981 */ /* 0x002ea4000c1e1900 */
[----:B--2---:R-:W-:-:S05]  /*00c0*/  FADD R5, R0, R0 ;  /* 0x0000000000057221 */ /* 0x004fca0000000000 */
[----:B------:R-:W-:Y:S01]  /*00d0*/  STG.E desc[UR4][R2.64], R5 ;  /* 0x0000000502007986 */ /* 0x000fe2000c101904 */
[----:B------:R-:W-:Y:S05]  /*00e0*/  EXIT ;  /* 0x000000000000794d */ /* 0x000fea0003800000 */
.L_x_0:
[----:B------:R-:W-:-:S00]  /*00f0*/  BRA `(.L_x_0) ;  /* 0xfffffffc00fc7947 */ /* 0x000fc0000383ffff */
[----:B------:R-:W-:-:S00]  /*0100*/  NOP ;  /* 0x0000000000007918 */ /* 0x000fc00000000000 */
[----:B------:R-:W-:-:S00]  /*0110*/  NOP ;  /* 0x0000000000007918 */ /* 0x000fc00000000000 */
[----:B------:R-:W-:-:S00]  /*0120*/  NOP ;  /* 0x0000000000007918 */ /* 0x000fc00000000000 */
[----:B------:R-:W-:-:S00]  /*0130*/  NOP ;  /* 0x0000000000007918 */ /* 0x000fc00000000000 */
[----:B------:R-:W-:-:S00]  /*0140*/  NOP ;  /* 0x0000000000007918 */ /* 0x000fc00000000000 */
[----:B------:R-:W-:-:S00]  /*0150*/  NOP ;  /* 0x0000000000007918 */ /* 0x000fc00000000000 */
[----:B------:R-:W-:-:S00]  /*0160*/  NOP ;  /* 0x0000000000007918 */ /* 0x000fc00000000000 */
[----:B------:R-:W-:-:S00]  /*0170*/  NOP ;  /* 0x0000000000007918 */ /* 0x000fc00000000000 */
.L_x_1:


//--------------------- .nv.shared.reserved.0     --------------------------
	.section	.nv.shared.reserved.0,"aw",@nobits
	.weak		__nv_reservedSMEM_offset_0_alias
	.size		__nv_reservedSMEM_offset_0_alias, 0, 64
	.other		__nv_reservedSMEM_offset_0_alias,@"STO_CUDA_RESERVED_SHARED STV_DEFAULT"
__nv_reservedSMEM_offset_0_alias:
	.zero		0
	.zero		64


//--------------------- .nv.constant0._Z12onedimkernelPfi --------------------------
	.section	.nv.constant0._Z12onedimkernelPfi,"a",@progbits
	.sectionflags	@""
	.align	4
.nv.constant0._Z12onedimkernelPfi:
	.zero		908


//--------------------- SYMBOLS --------------------------

	.type		.nv.reservedSmem.offset0,@object
	.size		.nv.reservedSmem.offset0,0x4
